//
// Generated by NVIDIA NVVM Compiler
//
// Compiler Build ID: CL-36424714
// Cuda compilation tools, release 13.0, V13.0.88
// Based on NVVM 20.0.0
//

.version 9.0
.target sm_100
.address_size 64

	// .globl	_Z18parallel_reductionPiS_i

.visible .entry _Z18parallel_reductionPiS_i(
	.param .u64 .ptr .align 1 _Z18parallel_reductionPiS_i_param_0,
	.param .u64 .ptr .align 1 _Z18parallel_reductionPiS_i_param_1,
	.param .u32 _Z18parallel_reductionPiS_i_param_2
)
{
	.reg .pred 	%p<6>;
	.reg .b32 	%r<19>;
	.reg .b64 	%rd<11>;

	ld.param.u64 	%rd4, [_Z18parallel_reductionPiS_i_param_0];
	ld.param.u64 	%rd3, [_Z18parallel_reductionPiS_i_param_1];
	ld.param.u32 	%r5, [_Z18parallel_reductionPiS_i_param_2];
	cvta.to.global.u64 	%rd1, %rd4;
	mov.u32 	%r1, %tid.x;
	mov.u32 	%r2, %ntid.x;
	setp.lt.u32 	%p1, %r2, 2;
	@%p1 bra 	$L__BB0_6;
	mul.wide.u32 	%rd5, %r1, 4;
	add.s64 	%rd2, %rd1, %rd5;
	mov.b32 	%r18, 1;
$L__BB0_2:
	mov.u32 	%r3, %r18;
	shl.b32 	%r18, %r3, 1;
	add.s32 	%r7, %r18, -1;
	and.b32  	%r8, %r7, %r1;
	setp.ne.s32 	%p2, %r8, 0;
	@%p2 bra 	$L__BB0_5;
	add.s32 	%r9, %r3, %r1;
	setp.ge.u32 	%p3, %r9, %r2;
	@%p3 bra 	$L__BB0_5;
	ld.global.u32 	%r10, [%rd2];
	rem.s32 	%r11, %r10, %r5;
	mul.wide.s32 	%rd6, %r3, 4;
	add.s64 	%rd7, %rd2, %rd6;
	ld.global.u32 	%r12, [%rd7];
	rem.s32 	%r13, %r12, %r5;
	mul.lo.s32 	%r14, %r13, %r11;
	rem.s32 	%r15, %r14, %r5;
	st.global.u32 	[%rd2], %r15;
$L__BB0_5:
	bar.sync 	0;
	setp.lt.u32 	%p4, %r18, %r2;
	@%p4 bra 	$L__BB0_2;
$L__BB0_6:
	setp.ne.s32 	%p5, %r1, 0;
	@%p5 bra 	$L__BB0_8;
	ld.global.u32 	%r16, [%rd1];
	mov.u32 	%r17, %ctaid.x;
	cvta.to.global.u64 	%rd8, %rd3;
	mul.wide.u32 	%rd9, %r17, 4;
	add.s64 	%rd10, %rd8, %rd9;
	st.global.u32 	[%rd10], %r16;
$L__BB0_8:
	ret;

}
	// .globl	_Z14init_reductioniPii
.visible .entry _Z14init_reductioniPii(
	.param .u32 _Z14init_reductioniPii_param_0,
	.param .u64 .ptr .align 1 _Z14init_reductioniPii_param_1,
	.param .u32 _Z14init_reductioniPii_param_2
)
{
	.reg .pred 	%p<2>;
	.reg .b32 	%r<7>;
	.reg .b64 	%rd<5>;

	ld.param.u32 	%r2, [_Z14init_reductioniPii_param_0];
	ld.param.u64 	%rd1, [_Z14init_reductioniPii_param_1];
	ld.param.u32 	%r3, [_Z14init_reductioniPii_param_2];
	mov.u32 	%r4, %tid.x;
	mov.u32 	%r5, %ctaid.x;
	mov.u32 	%r6, %ntid.x;
	mad.lo.s32 	%r1, %r5, %r6, %r4;
	setp.ge.s32 	%p1, %r1, %r3;
	@%p1 bra 	$L__BB1_2;
	cvta.to.global.u64 	%rd2, %rd1;
	mul.wide.s32 	%rd3, %r1, 4;
	add.s64 	%rd4, %rd2, %rd3;
	st.global.u32 	[%rd4], %r2;
$L__BB1_2:
	ret;

}
	// .globl	_Z3rsaPiS_S_Pj
.visible .entry _Z3rsaPiS_S_Pj(
	.param .u64 .ptr .align 1 _Z3rsaPiS_S_Pj_param_0,
	.param .u64 .ptr .align 1 _Z3rsaPiS_S_Pj_param_1,
	.param .u64 .ptr .align 1 _Z3rsaPiS_S_Pj_param_2,
	.param .u64 .ptr .align 1 _Z3rsaPiS_S_Pj_param_3
)
{
	.reg .pred 	%p<8>;
	.reg .b32 	%r<15>;
	.reg .b32 	%f<8>;
	.reg .b64 	%rd<34>;

	ld.param.u64 	%rd15, [_Z3rsaPiS_S_Pj_param_0];
	ld.param.u64 	%rd16, [_Z3rsaPiS_S_Pj_param_1];
	ld.param.u64 	%rd17, [_Z3rsaPiS_S_Pj_param_2];
	ld.param.u64 	%rd18, [_Z3rsaPiS_S_Pj_param_3];
	mov.u32 	%r2, %tid.x;
	setp.ne.s32 	%p1, %r2, 0;
	@%p1 bra 	$L__BB2_13;
	cvta.to.global.u64 	%rd19, %rd15;
	cvta.to.global.u64 	%rd20, %rd16;
	cvta.to.global.u64 	%rd21, %rd17;
	ld.global.u32 	%r3, [%rd19];
	ld.global.u32 	%r4, [%rd20];
	ld.global.u32 	%r5, [%rd21];
	cvt.s64.s32 	%rd1, %r5;
	rem.s32 	%r1, %r3, %r5;
	cvt.rn.f32.s32 	%f5, %r4;
	mul.f32 	%f7, %f5, 0f3F000000;
	setp.eq.s32 	%p2, %r4, 0;
	@%p2 bra 	$L__BB2_14;
	setp.leu.f32 	%p3, %f7, 0f3F000000;
	mov.b64 	%rd30, 1;
	@%p3 bra 	$L__BB2_8;
	mul.lo.s32 	%r6, %r1, %r1;
	cvt.u64.u32 	%rd2, %r6;
	mov.b64 	%rd30, 1;
	cvt.u32.u64 	%r7, %rd1;
$L__BB2_4:
	mul.lo.s64 	%rd5, %rd30, %rd2;
	or.b64  	%rd24, %rd5, %rd1;
	and.b64  	%rd25, %rd24, -4294967296;
	setp.ne.s64 	%p4, %rd25, 0;
	@%p4 bra 	$L__BB2_6;
	cvt.u32.u64 	%r8, %rd5;
	rem.u32 	%r9, %r8, %r7;
	cvt.u64.u32 	%rd30, %r9;
	bra.uni 	$L__BB2_7;
$L__BB2_6:
	rem.u64 	%rd30, %rd5, %rd1;
$L__BB2_7:
	add.f32 	%f7, %f7, 0fBF800000;
	setp.gt.f32 	%p5, %f7, 0f3F000000;
	@%p5 bra 	$L__BB2_4;
$L__BB2_8:
	setp.neu.f32 	%p6, %f7, 0f3F000000;
	@%p6 bra 	$L__BB2_12;
	cvt.s64.s32 	%rd26, %r1;
	mul.lo.s64 	%rd10, %rd30, %rd26;
	or.b64  	%rd27, %rd10, %rd1;
	and.b64  	%rd28, %rd27, -4294967296;
	setp.ne.s64 	%p7, %rd28, 0;
	@%p7 bra 	$L__BB2_11;
	cvt.u32.u64 	%r10, %rd1;
	cvt.u32.u64 	%r11, %rd10;
	rem.u32 	%r12, %r11, %r10;
	cvt.u64.u32 	%rd30, %r12;
	bra.uni 	$L__BB2_12;
$L__BB2_11:
	rem.u64 	%rd30, %rd10, %rd1;
$L__BB2_12:
	cvt.u32.u64 	%r13, %rd30;
	cvta.to.global.u64 	%rd29, %rd18;
	atom.global.exch.b32 	%r14, [%rd29], %r13;
$L__BB2_13:
	ret;
$L__BB2_14:
	cvt.s64.s32 	%rd30, %r1;
	bra.uni 	$L__BB2_12;

}


// ===== COMPILED SASS (sm_100) =====

	.target	sm_100

	.elftype	@"ET_EXEC"


//--------------------- .note.nv.tkinfo           --------------------------
	.section	.note.nv.tkinfo,"",@"SHT_NOTE"
	.sectionflags	@"SHF_NOTE_NV_TKINFO"
	.tkinfo
        /*0018*/ 	.word	0x00000002
        /*0030*/ 	.string	""
        /*0030*/ 	.string	"ptxas"
        /*0030*/ 	.string	"Cuda compilation tools, release 13.0, V13.0.88"
        /*0030*/ 	.string	"Build cuda_13.0.r13.0/compiler.36424714_0"
        /*0030*/ 	.string	"-arch sm_100 -m 64 "



//--------------------- .note.nv.cuinfo           --------------------------
	.section	.note.nv.cuinfo,"",@"SHT_NOTE"
	.sectionflags	@"SHF_NOTE_NV_CUINFO"
        /*0018*/ 	.short	0x0002
        /*001a*/ 	.short	0x0064
        /*001c*/ 	.short	0x0082
	.zero		2


//--------------------- .nv.info                  --------------------------
	.section	.nv.info,"",@"SHT_CUDA_INFO"
	.align	4


	//----- nvinfo : EIATTR_REGCOUNT
	.align		4
        /*0000*/ 	.byte	0x04, 0x2f
        /*0002*/ 	.short	(.L_1 - .L_0)
	.align		4
.L_0:
        /*0004*/ 	.word	index@(_Z18parallel_reductionPiS_i)
        /*0008*/ 	.word	0x00000010


	//----- nvinfo : EIATTR_FRAME_SIZE
	.align		4
.L_1:
        /*000c*/ 	.byte	0x04, 0x11
        /*000e*/ 	.short	(.L_3 - .L_2)
	.align		4
.L_2:
        /*0010*/ 	.word	index@(_Z18parallel_reductionPiS_i)
        /*0014*/ 	.word	0x00000000


	//----- nvinfo : EIATTR_REGCOUNT
	.align		4
.L_3:
        /*0018*/ 	.byte	0x04, 0x2f
        /*001a*/ 	.short	(.L_5 - .L_4)
	.align		4
.L_4:
        /*001c*/ 	.word	index@(_Z14init_reductioniPii)
        /*0020*/ 	.word	0x0000000a


	//----- nvinfo : EIATTR_FRAME_SIZE
	.align		4
.L_5:
        /*0024*/ 	.byte	0x04, 0x11
        /*0026*/ 	.short	(.L_7 - .L_6)
	.align		4
.L_6:
        /*0028*/ 	.word	index@(_Z14init_reductioniPii)
        /*002c*/ 	.word	0x00000000


	//----- nvinfo : EIATTR_REGCOUNT
	.align		4
.L_7:
        /*0030*/ 	.byte	0x04, 0x2f
        /*0032*/ 	.short	(.L_9 - .L_8)
	.align		4
.L_8:
        /*0034*/ 	.word	index@(_Z3rsaPiS_S_Pj)
        /*0038*/ 	.word	0x00000016


	//----- nvinfo : EIATTR_FRAME_SIZE
	.align		4
.L_9:
        /*003c*/ 	.byte	0x04, 0x11
        /*003e*/ 	.short	(.L_11 - .L_10)
	.align		4
.L_10:
        /*0040*/ 	.word	index@($__internal_0_$__cuda_sm20_rem_u64)
        /*0044*/ 	.word	0x00000000


	//----- nvinfo : EIATTR_FRAME_SIZE
	.align		4
.L_11:
        /*0048*/ 	.byte	0x04, 0x11
        /*004a*/ 	.short	(.L_13 - .L_12)
	.align		4
.L_12:
        /*004c*/ 	.word	index@(_Z3rsaPiS_S_Pj)
        /*0050*/ 	.word	0x00000000


	//----- nvinfo : EIATTR_MIN_STACK_SIZE
	.align		4
.L_13:
        /*0054*/ 	.byte	0x04, 0x12
        /*0056*/ 	.short	(.L_15 - .L_14)
	.align		4
.L_14:
        /*0058*/ 	.word	index@(_Z3rsaPiS_S_Pj)
        /*005c*/ 	.word	0x00000000


	//----- nvinfo : EIATTR_MIN_STACK_SIZE
	.align		4
.L_15:
        /*0060*/ 	.byte	0x04, 0x12
        /*0062*/ 	.short	(.L_17 - .L_16)
	.align		4
.L_16:
        /*0064*/ 	.word	index@(_Z14init_reductioniPii)
        /*0068*/ 	.word	0x00000000


	//----- nvinfo : EIATTR_MIN_STACK_SIZE
	.align		4
.L_17:
        /*006c*/ 	.byte	0x04, 0x12
        /*006e*/ 	.short	(.L_19 - .L_18)
	.align		4
.L_18:
        /*0070*/ 	.word	index@(_Z18parallel_reductionPiS_i)
        /*0074*/ 	.word	0x00000000
.L_19:


//--------------------- .nv.compat                --------------------------
	.section	.nv.compat,"",@"SHT_CUDA_COMPAT_INFO"
	.align	4
        /*0000*/ 	.byte	0x02, 0x09, 0x00, 0x00, 0x02, 0x02, 0x01, 0x00, 0x02, 0x05, 0x05, 0x00, 0x03, 0x07, 0x01, 0x01
        /*0010*/ 	.byte	0x02, 0x03, 0x00, 0x00, 0x02, 0x06, 0x01, 0x00, 0x04, 0x0b, 0x08, 0x00, 0x01, 0x00, 0x00, 0x00
        /*0020*/ 	.byte	0x00, 0x00, 0x00, 0x00


//--------------------- .nv.info._Z3rsaPiS_S_Pj   --------------------------
	.section	.nv.info._Z3rsaPiS_S_Pj,"",@"SHT_CUDA_INFO"
	.sectionflags	@""
	.align	4


	//----- nvinfo : EIATTR_CUDA_API_VERSION
	.align		4
        /*0000*/ 	.byte	0x04, 0x37
        /*0002*/ 	.short	(.L_21 - .L_20)
.L_20:
        /*0004*/ 	.word	0x00000082


	//----- nvinfo : EIATTR_KPARAM_INFO
	.align		4
.L_21:
        /*0008*/ 	.byte	0x04, 0x17
        /*000a*/ 	.short	(.L_23 - .L_22)
.L_22:
        /*000c*/ 	.word	0x00000000
        /*0010*/ 	.short	0x0003
        /*0012*/ 	.short	0x0018
        /*0014*/ 	.byte	0x00, 0xf5, 0x21, 0x00


	//----- nvinfo : EIATTR_KPARAM_INFO
	.align		4
.L_23:
        /*0018*/ 	.byte	0x04, 0x17
        /*001a*/ 	.short	(.L_25 - .L_24)
.L_24:
        /*001c*/ 	.word	0x00000000
        /*0020*/ 	.short	0x0002
        /*0022*/ 	.short	0x0010
        /*0024*/ 	.byte	0x00, 0xf5, 0x21, 0x00


	//----- nvinfo : EIATTR_KPARAM_INFO
	.align		4
.L_25:
        /*0028*/ 	.byte	0x04, 0x17
        /*002a*/ 	.short	(.L_27 - .L_26)
.L_26:
        /*002c*/ 	.word	0x00000000
        /*0030*/ 	.short	0x0001
        /*0032*/ 	.short	0x0008
        /*0034*/ 	.byte	0x00, 0xf5, 0x21, 0x00


	//----- nvinfo : EIATTR_KPARAM_INFO
	.align		4
.L_27:
        /*0038*/ 	.byte	0x04, 0x17
        /*003a*/ 	.short	(.L_29 - .L_28)
.L_28:
        /*003c*/ 	.word	0x00000000
        /*0040*/ 	.short	0x0000
        /*0042*/ 	.short	0x0000
        /*0044*/ 	.byte	0x00, 0xf5, 0x21, 0x00


	//----- nvinfo : EIATTR_SPARSE_MMA_MASK
	.align		4
.L_29:
        /*0048*/ 	.byte	0x03, 0x50
        /*004a*/ 	.short	0x0000


	//----- nvinfo : EIATTR_MAXREG_COUNT
	.align		4
        /*004c*/ 	.byte	0x03, 0x1b
        /*004e*/ 	.short	0x00ff


	//----- nvinfo : EIATTR_MERCURY_ISA_VERSION
	.align		4
        /*0050*/ 	.byte	0x03, 0x5f
        /*0052*/ 	.short	0x0101


	//----- nvinfo : EIATTR_VRC_CTA_INIT_COUNT
	.align		4
        /*0054*/ 	.byte	0x02, 0x4a
	.zero		1
	.zero		1


	//----- nvinfo : EIATTR_EXIT_INSTR_OFFSETS
	.align		4
        /*0058*/ 	.byte	0x04, 0x1c
        /*005a*/ 	.short	(.L_31 - .L_30)


	//   ....[0]....
.L_30:
        /*005c*/ 	.word	0x00000030


	//   ....[1]....
        /*0060*/ 	.word	0x00000750


	//----- nvinfo : EIATTR_CRS_STACK_SIZE
	.align		4
.L_31:
        /*0064*/ 	.byte	0x04, 0x1e
        /*0066*/ 	.short	(.L_33 - .L_32)
.L_32:
        /*0068*/ 	.word	0x00000000


	//----- nvinfo : EIATTR_CBANK_PARAM_SIZE
	.align		4
.L_33:
        /*006c*/ 	.byte	0x03, 0x19
        /*006e*/ 	.short	0x0020


	//----- nvinfo : EIATTR_PARAM_CBANK
	.align		4
        /*0070*/ 	.byte	0x04, 0x0a
        /*0072*/ 	.short	(.L_35 - .L_34)
	.align		4
.L_34:
        /*0074*/ 	.word	index@(.nv.constant0._Z3rsaPiS_S_Pj)
        /*0078*/ 	.short	0x0380
        /*007a*/ 	.short	0x0020


	//----- nvinfo : EIATTR_SW_WAR
	.align		4
.L_35:
        /*007c*/ 	.byte	0x04, 0x36
        /*007e*/ 	.short	(.L_37 - .L_36)
.L_36:
        /*0080*/ 	.word	0x00000008
.L_37:


//--------------------- .nv.info._Z14init_reductioniPii --------------------------
	.section	.nv.info._Z14init_reductioniPii,"",@"SHT_CUDA_INFO"
	.sectionflags	@""
	.align	4


	//----- nvinfo : EIATTR_CUDA_API_VERSION
	.align		4
        /*0000*/ 	.byte	0x04, 0x37
        /*0002*/ 	.short	(.L_39 - .L_38)
.L_38:
        /*0004*/ 	.word	0x00000082


	//----- nvinfo : EIATTR_KPARAM_INFO
	.align		4
.L_39:
        /*0008*/ 	.byte	0x04, 0x17
        /*000a*/ 	.short	(.L_41 - .L_40)
.L_40:
        /*000c*/ 	.word	0x00000000
        /*0010*/ 	.short	0x0002
        /*0012*/ 	.short	0x0010
        /*0014*/ 	.byte	0x00, 0xf0, 0x11, 0x00


	//----- nvinfo : EIATTR_KPARAM_INFO
	.align		4
.L_41:
        /*0018*/ 	.byte	0x04, 0x17
        /*001a*/ 	.short	(.L_43 - .L_42)
.L_42:
        /*001c*/ 	.word	0x00000000
        /*0020*/ 	.short	0x0001
        /*0022*/ 	.short	0x0008
        /*0024*/ 	.byte	0x00, 0xf5, 0x21, 0x00


	//----- nvinfo : EIATTR_KPARAM_INFO
	.align		4
.L_43:
        /*0028*/ 	.byte	0x04, 0x17
        /*002a*/ 	.short	(.L_45 - .L_44)
.L_44:
        /*002c*/ 	.word	0x00000000
        /*0030*/ 	.short	0x0000
        /*0032*/ 	.short	0x0000
        /*0034*/ 	.byte	0x00, 0xf0, 0x11, 0x00


	//----- nvinfo : EIATTR_SPARSE_MMA_MASK
	.align		4
.L_45:
        /*0038*/ 	.byte	0x03, 0x50
        /*003a*/ 	.short	0x0000


	//----- nvinfo : EIATTR_MAXREG_COUNT
	.align		4
        /*003c*/ 	.byte	0x03, 0x1b
        /*003e*/ 	.short	0x00ff


	//----- nvinfo : EIATTR_MERCURY_ISA_VERSION
	.align		4
        /*0040*/ 	.byte	0x03, 0x5f
        /*0042*/ 	.short	0x0101


	//----- nvinfo : EIATTR_VRC_CTA_INIT_COUNT
	.align		4
        /*0044*/ 	.byte	0x02, 0x4a
	.zero		1
	.zero		1


	//----- nvinfo : EIATTR_EXIT_INSTR_OFFSETS
	.align		4
        /*0048*/ 	.byte	0x04, 0x1c
        /*004a*/ 	.short	(.L_47 - .L_46)


	//   ....[0]....
.L_46:
        /*004c*/ 	.word	0x00000070


	//   ....[1]....
        /*0050*/ 	.word	0x000000d0


	//----- nvinfo : EIATTR_CBANK_PARAM_SIZE
	.align		4
.L_47:
        /*0054*/ 	.byte	0x03, 0x19
        /*0056*/ 	.short	0x0014


	//----- nvinfo : EIATTR_PARAM_CBANK
	.align		4
        /*0058*/ 	.byte	0x04, 0x0a
        /*005a*/ 	.short	(.L_49 - .L_48)
	.align		4
.L_48:
        /*005c*/ 	.word	index@(.nv.constant0._Z14init_reductioniPii)
        /*0060*/ 	.short	0x0380
        /*0062*/ 	.short	0x0014


	//----- nvinfo : EIATTR_SW_WAR
	.align		4
.L_49:
        /*0064*/ 	.byte	0x04, 0x36
        /*0066*/ 	.short	(.L_51 - .L_50)
.L_50:
        /*0068*/ 	.word	0x00000008
.L_51:


//--------------------- .nv.info._Z18parallel_reductionPiS_i --------------------------
	.section	.nv.info._Z18parallel_reductionPiS_i,"",@"SHT_CUDA_INFO"
	.sectionflags	@""
	.align	4


	//----- nvinfo : EIATTR_CUDA_API_VERSION
	.align		4
        /*0000*/ 	.byte	0x04, 0x37
        /*0002*/ 	.short	(.L_53 - .L_52)
.L_52:
        /*0004*/ 	.word	0x00000082


	//----- nvinfo : EIATTR_KPARAM_INFO
	.align		4
.L_53:
        /*0008*/ 	.byte	0x04, 0x17
        /*000a*/ 	.short	(.L_55 - .L_54)
.L_54:
        /*000c*/ 	.word	0x00000000
        /*0010*/ 	.short	0x0002
        /*0012*/ 	.short	0x0010
        /*0014*/ 	.byte	0x00, 0xf0, 0x11, 0x00


	//----- nvinfo : EIATTR_KPARAM_INFO
	.align		4
.L_55:
        /*0018*/ 	.byte	0x04, 0x17
        /*001a*/ 	.short	(.L_57 - .L_56)
.L_56:
        /*001c*/ 	.word	0x00000000
        /*0020*/ 	.short	0x0001
        /*0022*/ 	.short	0x0008
        /*0024*/ 	.byte	0x00, 0xf5, 0x21, 0x00


	//----- nvinfo : EIATTR_KPARAM_INFO
	.align		4
.L_57:
        /*0028*/ 	.byte	0x04, 0x17
        /*002a*/ 	.short	(.L_59 - .L_58)
.L_58:
        /*002c*/ 	.word	0x00000000
        /*0030*/ 	.short	0x0000
        /*0032*/ 	.short	0x0000
        /*0034*/ 	.byte	0x00, 0xf5, 0x21, 0x00


	//----- nvinfo : EIATTR_SPARSE_MMA_MASK
	.align		4
.L_59:
        /*0038*/ 	.byte	0x03, 0x50
        /*003a*/ 	.short	0x0000


	//----- nvinfo : EIATTR_MAXREG_COUNT
	.align		4
        /*003c*/ 	.byte	0x03, 0x1b
        /*003e*/ 	.short	0x00ff


	//----- nvinfo : EIATTR_NUM_BARRIERS
	.align		4
        /*0040*/ 	.byte	0x02, 0x4c
        /*0042*/ 	.byte	0x01
	.zero		1


	//----- nvinfo : EIATTR_MERCURY_ISA_VERSION
	.align		4
        /*0044*/ 	.byte	0x03, 0x5f
        /*0046*/ 	.short	0x0101


	//----- nvinfo : EIATTR_VRC_CTA_INIT_COUNT
	.align		4
        /*0048*/ 	.byte	0x02, 0x4a
	.zero		1
	.zero		1


	//----- nvinfo : EIATTR_EXIT_INSTR_OFFSETS
	.align		4
        /*004c*/ 	.byte	0x04, 0x1c
        /*004e*/ 	.short	(.L_61 - .L_60)


	//   ....[0]....
.L_60:
        /*0050*/ 	.word	0x000004a0


	//   ....[1]....
        /*0054*/ 	.word	0x00000510


	//----- nvinfo : EIATTR_CRS_STACK_SIZE
	.align		4
.L_61:
        /*0058*/ 	.byte	0x04, 0x1e
        /*005a*/ 	.short	(.L_63 - .L_62)
.L_62:
        /*005c*/ 	.word	0x00000000


	//----- nvinfo : EIATTR_CBANK_PARAM_SIZE
	.align		4
.L_63:
        /*0060*/ 	.byte	0x03, 0x19
        /*0062*/ 	.short	0x0014


	//----- nvinfo : EIATTR_PARAM_CBANK
	.align		4
        /*0064*/ 	.byte	0x04, 0x0a
        /*0066*/ 	.short	(.L_65 - .L_64)
	.align		4
.L_64:
        /*0068*/ 	.word	index@(.nv.constant0._Z18parallel_reductionPiS_i)
        /*006c*/ 	.short	0x0380
        /*006e*/ 	.short	0x0014


	//----- nvinfo : EIATTR_SW_WAR
	.align		4
.L_65:
        /*0070*/ 	.byte	0x04, 0x36
        /*0072*/ 	.short	(.L_67 - .L_66)
.L_66:
        /*0074*/ 	.word	0x00000008
.L_67:


//--------------------- .nv.callgraph             --------------------------
	.section	.nv.callgraph,"",@"SHT_CUDA_CALLGRAPH"
	.align	4
	.sectionentsize	8
	.align		4
        /*0000*/ 	.word	0x00000000
	.align		4
        /*0004*/ 	.word	0xffffffff
	.align		4
        /*0008*/ 	.word	0x00000000
	.align		4
        /*000c*/ 	.word	0xfffffffe
	.align		4
        /*0010*/ 	.word	0x00000000
	.align		4
        /*0014*/ 	.word	0xfffffffd
	.align		4
        /*0018*/ 	.word	0x00000000
	.align		4
        /*001c*/ 	.word	0xfffffffc


//--------------------- .text._Z3rsaPiS_S_Pj      --------------------------
	.section	.text._Z3rsaPiS_S_Pj,"ax",@progbits
	.align	128
        .global         _Z3rsaPiS_S_Pj
        .type           _Z3rsaPiS_S_Pj,@function
        .size           _Z3rsaPiS_S_Pj,(.L_x_13 - _Z3rsaPiS_S_Pj)
        .other          _Z3rsaPiS_S_Pj,@"STO_CUDA_ENTRY STV_DEFAULT"
_Z3rsaPiS_S_Pj:
.text._Z3rsaPiS_S_Pj:
[----:B------:R-:W-:Y:S01]  /*0000*/  LDC R1, c[0x0][0x37c] ;  /* 0x0000df00ff017b82 */ /* 0x000fe20000000800 */
[----:B------:R-:W0:Y:S02]  /*0010*/  S2R R0, SR_TID.X ;  /* 0x0000000000007919 */ /* 0x000e240000002100 */
[----:B0-----:R-:W-:-:S13]  /*0020*/  ISETP.NE.AND P0, PT, R0, RZ, PT ;  /* 0x000000ff0000720c */ /* 0x001fda0003f05270 */
[----:B------:R-:W-:Y:S05]  /*0030*/  @P0 EXIT ;  /* 0x000000000000094d */ /* 0x000fea0003800000 */
[----:B------:R-:W0:Y:S01]  /*0040*/  LDC.64 R6, c[0x0][0x390] ;  /* 0x0000e400ff067b82 */ /* 0x000e220000000a00 */
[----:B------:R-:W0:Y:S02]  /*0050*/  LDCU.64 UR4, c[0x0][0x358] ;  /* 0x00006b00ff0477ac */ /* 0x000e240008000a00 */
[----:B0-----:R-:W2:Y:S05]  /*0060*/  LDG.E R0, desc[UR4][R6.64] ;  /* 0x0000000406007981 */ /* 0x001eaa000c1e1900 */
[----:B------:R-:W0:Y:S02]  /*0070*/  LDC.64 R2, c[0x0][0x380] ;  /* 0x0000e000ff027b82 */ /* 0x000e240000000a00 */
[----:B0-----:R-:W3:Y:S06]  /*0080*/  LDG.E R2, desc[UR4][R2.64] ;  /* 0x0000000402027981 */ /* 0x001eec000c1e1900 */
[----:B------:R-:W0:Y:S02]  /*0090*/  LDC.64 R4, c[0x0][0x388] ;  /* 0x0000e200ff047b82 */ /* 0x000e240000000a00 */
[----:B0-----:R0:W4:Y:S01]  /*00a0*/  LDG.E R10, desc[UR4][R4.64] ;  /* 0x00000004040a7981 */ /* 0x001122000c1e1900 */
[----:B--2---:R-:W-:-:S02]  /*00b0*/  IABS R12, R0 ;  /* 0x00000000000c7213 */ /* 0x004fc40000000000 */
[----:B0-----:R-:W-:Y:S02]  /*00c0*/  IABS R5, R0 ;  /* 0x0000000000057213 */ /* 0x001fe40000000000 */
[----:B------:R-:W0:Y:S08]  /*00d0*/  I2F.RP R11, R12 ;  /* 0x0000000c000b7306 */ /* 0x000e300000209400 */
[----:B0-----:R-:W0:Y:S01]  /*00e0*/  MUFU.RCP R11, R11 ;  /* 0x0000000b000b7308 */ /* 0x001e220000001000 */
[----:B---3--:R-:W-:-:S02]  /*00f0*/  IABS R4, R2 ;  /* 0x0000000200047213 */ /* 0x008fc40000000000 */
[----:B------:R-:W-:Y:S01]  /*0100*/  ISETP.GE.AND P1, PT, R2, RZ, PT ;  /* 0x000000ff0200720c */ /* 0x000fe20003f26270 */
[----:B0-----:R-:W-:-:S04]  /*0110*/  VIADD R8, R11, 0xffffffe ;  /* 0x0ffffffe0b087836 */ /* 0x001fc80000000000 */
[----:B------:R0:W1:Y:S02]  /*0120*/  F2I.FTZ.U32.TRUNC.NTZ R9, R8 ;  /* 0x0000000800097305 */ /* 0x000064000021f000 */
[----:B0-----:R-:W-:Y:S02]  /*0130*/  HFMA2 R8, -RZ, RZ, 0, 0 ;  /* 0x00000000ff087431 */ /* 0x001fe400000001ff */
[----:B-1----:R-:W-:-:S04]  /*0140*/  IMAD.MOV R7, RZ, RZ, -R9 ;  /* 0x000000ffff077224 */ /* 0x002fc800078e0a09 */
[----:B------:R-:W-:-:S04]  /*0150*/  IMAD R3, R7, R12, RZ ;  /* 0x0000000c07037224 */ /* 0x000fc800078e02ff */
[----:B------:R-:W-:-:S04]  /*0160*/  IMAD.HI.U32 R9, R9, R3, R8 ;  /* 0x0000000309097227 */ /* 0x000fc800078e0008 */
[----:B------:R-:W-:Y:S02]  /*0170*/  IMAD.MOV R3, RZ, RZ, -R5 ;  /* 0x000000ffff037224 */ /* 0x000fe400078e0a05 */
[----:B------:R-:W-:-:S04]  /*0180*/  IMAD.HI.U32 R9, R9, R4, RZ ;  /* 0x0000000409097227 */ /* 0x000fc800078e00ff */
[----:B------:R-:W-:-:S05]  /*0190*/  IMAD R9, R9, R3, R4 ;  /* 0x0000000309097224 */ /* 0x000fca00078e0204 */
[----:B------:R-:W-:-:S13]  /*01a0*/  ISETP.GT.U32.AND P0, PT, R12, R9, PT ;  /* 0x000000090c00720c */ /* 0x000fda0003f04070 */
[----:B------:R-:W-:Y:S01]  /*01b0*/  @!P0 IMAD.IADD R9, R9, 0x1, -R12 ;  /* 0x0000000109098824 */ /* 0x000fe200078e0a0c */
[----:B------:R-:W-:-:S04]  /*01c0*/  ISETP.NE.AND P0, PT, R0, RZ, PT ;  /* 0x000000ff0000720c */ /* 0x000fc80003f05270 */
[----:B------:R-:W-:-:S13]  /*01d0*/  ISETP.GT.U32.AND P2, PT, R12, R9, PT ;  /* 0x000000090c00720c */ /* 0x000fda0003f44070 */
[----:B------:R-:W-:Y:S02]  /*01e0*/  @!P2 IADD3 R9, PT, PT, R9, -R12, RZ ;  /* 0x8000000c0909a210 */ /* 0x000fe40007ffe0ff */
[----:B----4-:R-:W-:-:S03]  /*01f0*/  ISETP.NE.AND P2, PT, R10, RZ, PT ;  /* 0x000000ff0a00720c */ /* 0x010fc60003f45270 */
[----:B------:R-:W-:-:S04]  /*0200*/  IMAD.MOV.U32 R2, RZ, RZ, R9 ;  /* 0x000000ffff027224 */ /* 0x000fc800078e0009 */
[----:B------:R-:W-:Y:S01]  /*0210*/  @!P1 IMAD.MOV R2, RZ, RZ, -R2 ;  /* 0x000000ffff029224 */ /* 0x000fe200078e0a02 */
[----:B------:R-:W-:-:S05]  /*0220*/  @!P0 LOP3.LUT R2, RZ, R0, RZ, 0x33, !PT ;  /* 0x00000000ff028212 */ /* 0x000fca00078e33ff */
[----:B------:R-:W-:Y:S02]  /*0230*/  @!P2 SHF.R.S32.HI R5, RZ, 0x1f, R2 ;  /* 0x0000001fff05a819 */ /* 0x000fe40000011402 */
[----:B------:R-:W-:Y:S01]  /*0240*/  @!P2 MOV R4, R2 ;  /* 0x000000020004a202 */ /* 0x000fe20000000f00 */
[----:B------:R-:W-:Y:S06]  /*0250*/  @!P2 BRA `(.L_x_0) ;  /* 0x000000040034a947 */ /* 0x000fec0003800000 */
[----:B------:R-:W-:Y:S01]  /*0260*/  I2FP.F32.S32 R4, R10 ;  /* 0x0000000a00047245 */ /* 0x000fe20000201400 */
[----:B------:R-:W-:Y:S01]  /*0270*/  IMAD.MOV.U32 R8, RZ, RZ, 0x1 ;  /* 0x00000001ff087424 */ /* 0x000fe200078e00ff */
[----:B------:R-:W-:Y:S01]  /*0280*/  SHF.R.S32.HI R3, RZ, 0x1f, R0 ;  /* 0x0000001fff037819 */ /* 0x000fe20000011400 */
[----:B------:R-:W-:Y:S02]  /*0290*/  IMAD.MOV.U32 R9, RZ, RZ, 0x0 ;  /* 0x00000000ff097424 */ /* 0x000fe400078e00ff */
[----:B------:R-:W-:-:S05]  /*02a0*/  FMUL R4, R4, 0.5 ;  /* 0x3f00000004047820 */ /* 0x000fca0000400000 */
[----:B------:R-:W-:-:S13]  /*02b0*/  FSETP.GT.AND P0, PT, R4, 0.5, PT ;  /* 0x3f0000000400780b */ /* 0x000fda0003f04000 */
[----:B------:R-:W-:Y:S05]  /*02c0*/  @!P0 BRA `(.L_x_1) ;  /* 0x0000000000888947 */ /* 0x000fea0003800000 */
[----:B------:R-:W-:Y:S02]  /*02d0*/  HFMA2 R8, -RZ, RZ, 0, 5.9604644775390625e-08 ;  /* 0x00000001ff087431 */ /* 0x000fe400000001ff */
[----:B------:R-:W-:Y:S02]  /*02e0*/  IMAD R5, R2, R2, RZ ;  /* 0x0000000202057224 */ /* 0x000fe400078e02ff */
[----:B------:R-:W-:-:S07]  /*02f0*/  IMAD.MOV.U32 R9, RZ, RZ, 0x0 ;  /* 0x00000000ff097424 */ /* 0x000fce00078e00ff */
.L_x_4:
[-C--:B------:R-:W-:Y:S02]  /*0300*/  IMAD R7, R9, R5.reuse, RZ ;  /* 0x0000000509077224 */ /* 0x080fe400078e02ff */
[----:B------:R-:W-:-:S04]  /*0310*/  IMAD.WIDE.U32 R8, R8, R5, RZ ;  /* 0x0000000508087225 */ /* 0x000fc800078e00ff */
[----:B------:R-:W-:-:S05]  /*0320*/  IMAD.IADD R6, R9, 0x1, R7 ;  /* 0x0000000109067824 */ /* 0x000fca00078e0207 */
[----:B------:R-:W-:-:S04]  /*0330*/  LOP3.LUT R7, R6, R3, RZ, 0xfc, !PT ;  /* 0x0000000306077212 */ /* 0x000fc800078efcff */
[----:B------:R-:W-:-:S13]  /*0340*/  ISETP.NE.U32.AND P0, PT, R7, RZ, PT ;  /* 0x000000ff0700720c */ /* 0x000fda0003f05070 */
[----:B------:R-:W-:Y:S05]  /*0350*/  @P0 BRA `(.L_x_2) ;  /* 0x00000000004c0947 */ /* 0x000fea0003800000 */
[----:B------:R-:W0:Y:S01]  /*0360*/  I2F.U32.RP R9, R0 ;  /* 0x0000000000097306 */ /* 0x000e220000209000 */
[----:B------:R-:W-:Y:S01]  /*0370*/  IMAD.MOV R11, RZ, RZ, -R0 ;  /* 0x000000ffff0b7224 */ /* 0x000fe200078e0a00 */
[----:B------:R-:W-:-:S06]  /*0380*/  ISETP.NE.U32.AND P1, PT, R0, RZ, PT ;  /* 0x000000ff0000720c */ /* 0x000fcc0003f25070 */
[----:B0-----:R-:W0:Y:S02]  /*0390*/  MUFU.RCP R9, R9 ;  /* 0x0000000900097308 */ /* 0x001e240000001000 */
[----:B0-----:R-:W-:Y:S01]  /*03a0*/  IADD3 R6, PT, PT, R9, 0xffffffe, RZ ;  /* 0x0ffffffe09067810 */ /* 0x001fe20007ffe0ff */
[----:B------:R-:W-:-:S05]  /*03b0*/  IMAD.MOV.U32 R9, RZ, RZ, RZ ;  /* 0x000000ffff097224 */ /* 0x000fca00078e00ff */
[----:B------:R0:W1:Y:S02]  /*03c0*/  F2I.FTZ.U32.TRUNC.NTZ R7, R6 ;  /* 0x0000000600077305 */ /* 0x000064000021f000 */
[----:B0-----:R-:W-:Y:S02]  /*03d0*/  IMAD.MOV.U32 R6, RZ, RZ, RZ ;  /* 0x000000ffff067224 */ /* 0x001fe400078e00ff */
[----:B-1----:R-:W-:-:S04]  /*03e0*/  IMAD R11, R11, R7, RZ ;  /* 0x000000070b0b7224 */ /* 0x002fc800078e02ff */
[----:B------:R-:W-:-:S06]  /*03f0*/  IMAD.HI.U32 R7, R7, R11, R6 ;  /* 0x0000000b07077227 */ /* 0x000fcc00078e0006 */
[----:B------:R-:W-:-:S05]  /*0400*/  IMAD.HI.U32 R7, R7, R8, RZ ;  /* 0x0000000807077227 */ /* 0x000fca00078e00ff */
[----:B------:R-:W-:-:S05]  /*0410*/  IADD3 R7, PT, PT, -R7, RZ, RZ ;  /* 0x000000ff07077210 */ /* 0x000fca0007ffe1ff */
[----:B------:R-:W-:-:S05]  /*0420*/  IMAD R8, R0, R7, R8 ;  /* 0x0000000700087224 */ /* 0x000fca00078e0208 */
[----:B------:R-:W-:-:S13]  /*0430*/  ISETP.GE.U32.AND P0, PT, R8, R0, PT ;  /* 0x000000000800720c */ /* 0x000fda0003f06070 */
[----:B------:R-:W-:-:S05]  /*0440*/  @P0 IMAD.IADD R8, R8, 0x1, -R0 ;  /* 0x0000000108080824 */ /* 0x000fca00078e0a00 */
[----:B------:R-:W-:-:S13]  /*0450*/  ISETP.GE.U32.AND P0, PT, R8, R0, PT ;  /* 0x000000000800720c */ /* 0x000fda0003f06070 */
[----:B------:R-:W-:Y:S02]  /*0460*/  @P0 IADD3 R8, PT, PT, -R0, R8, RZ ;  /* 0x0000000800080210 */ /* 0x000fe40007ffe1ff */
[----:B------:R-:W-:Y:S01]  /*0470*/  @!P1 LOP3.LUT R8, RZ, R0, RZ, 0x33, !PT ;  /* 0x00000000ff089212 */ /* 0x000fe200078e33ff */
[----:B------:R-:W-:Y:S06]  /*0480*/  BRA `(.L_x_3) ;  /* 0x00000000000c7947 */ /* 0x000fec0003800000 */
.L_x_2:
[----:B------:R-:W-:Y:S02]  /*0490*/  MOV R9, R6 ;  /* 0x0000000600097202 */ /* 0x000fe40000000f00 */
[----:B------:R-:W-:-:S07]  /*04a0*/  MOV R10, 0x4c0 ;  /* 0x000004c0000a7802 */ /* 0x000fce0000000f00 */
[----:B------:R-:W-:Y:S05]  /*04b0*/  CALL.REL.NOINC `($__internal_0_$__cuda_sm20_rem_u64) ;  /* 0x0000000000a87944 */ /* 0x000fea0003c00000 */
.L_x_3:
[----:B------:R-:W-:-:S05]  /*04c0*/  FADD R4, R4, -1 ;  /* 0xbf80000004047421 */ /* 0x000fca0000000000 */
[----:B------:R-:W-:-:S13]  /*04d0*/  FSETP.GT.AND P0, PT, R4, 0.5, PT ;  /* 0x3f0000000400780b */ /* 0x000fda0003f04000 */
[----:B------:R-:W-:Y:S05]  /*04e0*/  @P0 BRA `(.L_x_4) ;  /* 0xfffffffc00840947 */ /* 0x000fea000383ffff */
.L_x_1:
[----:B------:R-:W-:Y:S01]  /*04f0*/  FSETP.NEU.AND P0, PT, R4, 0.5, PT ;  /* 0x3f0000000400780b */ /* 0x000fe20003f0d000 */
[----:B------:R-:W-:Y:S01]  /*0500*/  IMAD.MOV.U32 R4, RZ, RZ, R8 ;  /* 0x000000ffff047224 */ /* 0x000fe200078e0008 */
[----:B------:R-:W-:-:S11]  /*0510*/  MOV R5, R9 ;  /* 0x0000000900057202 */ /* 0x000fd60000000f00 */
[----:B------:R-:W-:Y:S05]  /*0520*/  @P0 BRA `(.L_x_0) ;  /* 0x0000000000800947 */ /* 0x000fea0003800000 */
[----:B------:R-:W-:Y:S01]  /*0530*/  SHF.R.S32.HI R6, RZ, 0x1f, R2 ;  /* 0x0000001fff067819 */ /* 0x000fe20000011402 */
[-C--:B------:R-:W-:Y:S02]  /*0540*/  IMAD R5, R5, R2.reuse, RZ ;  /* 0x0000000205057224 */ /* 0x080fe400078e02ff */
[----:B------:R-:W-:-:S04]  /*0550*/  IMAD.WIDE.U32 R8, R4, R2, RZ ;  /* 0x0000000204087225 */ /* 0x000fc800078e00ff */
[----:B------:R-:W-:-:S04]  /*0560*/  IMAD R5, R4, R6, R5 ;  /* 0x0000000604057224 */ /* 0x000fc800078e0205 */
[----:B------:R-:W-:-:S05]  /*0570*/  IMAD.IADD R2, R9, 0x1, R5 ;  /* 0x0000000109027824 */ /* 0x000fca00078e0205 */
[----:B------:R-:W-:-:S04]  /*0580*/  LOP3.LUT R4, R2, R3, RZ, 0xfc, !PT ;  /* 0x0000000302047212 */ /* 0x000fc800078efcff */
[----:B------:R-:W-:-:S13]  /*0590*/  ISETP.NE.U32.AND P0, PT, R4, RZ, PT ;  /* 0x000000ff0400720c */ /* 0x000fda0003f05070 */
[----:B------:R-:W-:Y:S05]  /*05a0*/  @P0 BRA `(.L_x_5) ;  /* 0x00000000004c0947 */ /* 0x000fea0003800000 */
[----:B------:R-:W0:Y:S01]  /*05b0*/  I2F.U32.RP R5, R0 ;  /* 0x0000000000057306 */ /* 0x000e220000209000 */
[----:B------:R-:W-:Y:S02]  /*05c0*/  HFMA2 R2, -RZ, RZ, 0, 0 ;  /* 0x00000000ff027431 */ /* 0x000fe400000001ff */
[----:B------:R-:W-:Y:S01]  /*05d0*/  IMAD.MOV R7, RZ, RZ, -R0 ;  /* 0x000000ffff077224 */ /* 0x000fe200078e0a00 */
[----:B------:R-:W-:-:S04]  /*05e0*/  ISETP.NE.U32.AND P1, PT, R0, RZ, PT ;  /* 0x000000ff0000720c */ /* 0x000fc80003f25070 */
[----:B0-----:R-:W0:Y:S02]  /*05f0*/  MUFU.RCP R5, R5 ;  /* 0x0000000500057308 */ /* 0x001e240000001000 */
[----:B0-----:R-:W-:Y:S02]  /*0600*/  IADD3 R6, PT, PT, R5, 0xffffffe, RZ ;  /* 0x0ffffffe05067810 */ /* 0x001fe40007ffe0ff */
[----:B------:R-:W-:-:S04]  /*0610*/  MOV R5, RZ ;  /* 0x000000ff00057202 */ /* 0x000fc80000000f00 */
[----:B------:R-:W0:Y:S02]  /*0620*/  F2I.FTZ.U32.TRUNC.NTZ R3, R6 ;  /* 0x0000000600037305 */ /* 0x000e24000021f000 */
[----:B0-----:R-:W-:-:S04]  /*0630*/  IMAD R7, R7, R3, RZ ;  /* 0x0000000307077224 */ /* 0x001fc800078e02ff */
[----:B------:R-:W-:-:S06]  /*0640*/  IMAD.HI.U32 R7, R3, R7, R2 ;  /* 0x0000000703077227 */ /* 0x000fcc00078e0002 */
[----:B------:R-:W-:-:S04]  /*0650*/  IMAD.HI.U32 R2, R7, R8, RZ ;  /* 0x0000000807027227 */ /* 0x000fc800078e00ff */
[----:B------:R-:W-:-:S04]  /*0660*/  IMAD.MOV R3, RZ, RZ, -R2 ;  /* 0x000000ffff037224 */ /* 0x000fc800078e0a02 */
[----:B------:R-:W-:-:S05]  /*0670*/  IMAD R4, R0, R3, R8 ;  /* 0x0000000300047224 */ /* 0x000fca00078e0208 */
[----:B------:R-:W-:-:S13]  /*0680*/  ISETP.GE.U32.AND P0, PT, R4, R0, PT ;  /* 0x000000000400720c */ /* 0x000fda0003f06070 */
[----:B------:R-:W-:-:S04]  /*0690*/  @P0 IADD3 R4, PT, PT, -R0, R4, RZ ;  /* 0x0000000400040210 */ /* 0x000fc80007ffe1ff */
[----:B------:R-:W-:-:S13]  /*06a0*/  ISETP.GE.U32.AND P0, PT, R4, R0, PT ;  /* 0x000000000400720c */ /* 0x000fda0003f06070 */
[----:B------:R-:W-:Y:S01]  /*06b0*/  @P0 IMAD.IADD R4, R4, 0x1, -R0 ;  /* 0x0000000104040824 */ /* 0x000fe200078e0a00 */
[----:B------:R-:W-:Y:S01]  /*06c0*/  @!P1 LOP3.LUT R4, RZ, R0, RZ, 0x33, !PT ;  /* 0x00000000ff049212 */ /* 0x000fe200078e33ff */
[----:B------:R-:W-:Y:S06]  /*06d0*/  BRA `(.L_x_0) ;  /* 0x0000000000147947 */ /* 0x000fec0003800000 */
.L_x_5:
[----:B------:R-:W-:Y:S01]  /*06e0*/  IMAD.MOV.U32 R9, RZ, RZ, R2 ;  /* 0x000000ffff097224 */ /* 0x000fe200078e0002 */
[----:B------:R-:W-:-:S07]  /*06f0*/  MOV R10, 0x710 ;  /* 0x00000710000a7802 */ /* 0x000fce0000000f00 */
[----:B------:R-:W-:Y:S05]  /*0700*/  CALL.REL.NOINC `($__internal_0_$__cuda_sm20_rem_u64) ;  /* 0x0000000000147944 */ /* 0x000fea0003c00000 */
[----:B------:R-:W-:Y:S01]  /*0710*/  MOV R4, R8 ;  /* 0x0000000800047202 */ /* 0x000fe20000000f00 */
[----:B------:R-:W-:-:S07]  /*0720*/  IMAD.MOV.U32 R5, RZ, RZ, R9 ;  /* 0x000000ffff057224 */ /* 0x000fce00078e0009 */
.L_x_0:
[----:B------:R-:W0:Y:S02]  /*0730*/  LDC.64 R2, c[0x0][0x398] ;  /* 0x0000e600ff027b82 */ /* 0x000e240000000a00 */
[----:B0-----:R-:W-:Y:S01]  /*0740*/  ATOMG.E.EXCH.STRONG.GPU PT, RZ, desc[UR4][R2.64], R4 ;  /* 0x8000000402ff79a8 */ /* 0x001fe2000c1ef104 */
[----:B------:R-:W-:Y:S05]  /*0750*/  EXIT ;  /* 0x000000000000794d */ /* 0x000fea0003800000 */
        .weak           $__internal_0_$__cuda_sm20_rem_u64
        .type           $__internal_0_$__cuda_sm20_rem_u64,@function
        .size           $__internal_0_$__cuda_sm20_rem_u64,(.L_x_13 - $__internal_0_$__cuda_sm20_rem_u64)
$__internal_0_$__cuda_sm20_rem_u64:
[----:B------:R-:W-:Y:S01]  /*0760*/  MOV R14, R0 ;  /* 0x00000000000e7202 */ /* 0x000fe20000000f00 */
[----:B------:R-:W-:-:S04]  /*0770*/  IMAD.MOV.U32 R15, RZ, RZ, R3 ;  /* 0x000000ffff0f7224 */ /* 0x000fc800078e0003 */
[----:B------:R-:W0:Y:S08]  /*0780*/  I2F.U64.RP R11, R14 ;  /* 0x0000000e000b7312 */ /* 0x000e300000309000 */
[----:B0-----:R-:W0:Y:S02]  /*0790*/  MUFU.RCP R11, R11 ;  /* 0x0000000b000b7308 */ /* 0x001e240000001000 */
[----:B0-----:R-:W-:-:S06]  /*07a0*/  IADD3 R6, PT, PT, R11, 0x1ffffffe, RZ ;  /* 0x1ffffffe0b067810 */ /* 0x001fcc0007ffe0ff */
[----:B------:R-:W0:Y:S02]  /*07b0*/  F2I.U64.TRUNC R6, R6 ;  /* 0x0000000600067311 */ /* 0x000e24000020d800 */
[----:B0-----:R-:W-:-:S04]  /*07c0*/  IMAD.WIDE.U32 R12, R6, R0, RZ ;  /* 0x00000000060c7225 */ /* 0x001fc800078e00ff */
[----:B------:R-:W-:Y:S01]  /*07d0*/  IMAD R13, R6, R3, R13 ;  /* 0x00000003060d7224 */ /* 0x000fe200078e020d */
[----:B------:R-:W-:-:S03]  /*07e0*/  IADD3 R17, P0, PT, RZ, -R12, RZ ;  /* 0x8000000cff117210 */ /* 0x000fc60007f1e0ff */
[----:B------:R-:W-:Y:S02]  /*07f0*/  IMAD R13, R7, R0, R13 ;  /* 0x00000000070d7224 */ /* 0x000fe400078e020d */
[----:B------:R-:W-:-:S04]  /*0800*/  IMAD.HI.U32 R12, R6, R17, RZ ;  /* 0x00000011060c7227 */ /* 0x000fc800078e00ff */
[----:B------:R-:W-:Y:S01]  /*0810*/  IMAD.X R19, RZ, RZ, ~R13, P0 ;  /* 0x000000ffff137224 */ /* 0x000fe200000e0e0d */
[----:B------:R-:W-:-:S03]  /*0820*/  MOV R13, R6 ;  /* 0x00000006000d7202 */ /* 0x000fc60000000f00 */
[-C--:B------:R-:W-:Y:S02]  /*0830*/  IMAD R15, R7, R19.reuse, RZ ;  /* 0x00000013070f7224 */ /* 0x080fe400078e02ff */
[----:B------:R-:W-:-:S04]  /*0840*/  IMAD.WIDE.U32 R12, P0, R6, R19, R12 ;  /* 0x00000013060c7225 */ /* 0x000fc8000780000c */
[----:B------:R-:W-:-:S04]  /*0850*/  IMAD.HI.U32 R11, R7, R19, RZ ;  /* 0x00000013070b7227 */ /* 0x000fc800078e00ff */
[----:B------:R-:W-:-:S04]  /*0860*/  IMAD.HI.U32 R12, P1, R7, R17, R12 ;  /* 0x00000011070c7227 */ /* 0x000fc8000782000c */
[----:B------:R-:W-:Y:S01]  /*0870*/  IMAD.X R11, R11, 0x1, R7, P0 ;  /* 0x000000010b0b7824 */ /* 0x000fe200000e0607 */
[----:B------:R-:W-:-:S04]  /*0880*/  IADD3 R13, P2, PT, R15, R12, RZ ;  /* 0x0000000c0f0d7210 */ /* 0x000fc80007f5e0ff */
[----:B------:R-:W-:Y:S01]  /*0890*/  IADD3.X R11, PT, PT, RZ, RZ, R11, P2, P1 ;  /* 0x000000ffff0b7210 */ /* 0x000fe200017e240b */
[----:B------:R-:W-:-:S04]  /*08a0*/  IMAD.WIDE.U32 R6, R13, R0, RZ ;  /* 0x000000000d067225 */ /* 0x000fc800078e00ff */
[----:B------:R-:W-:Y:S01]  /*08b0*/  IMAD R7, R13, R3, R7 ;  /* 0x000000030d077224 */ /* 0x000fe200078e0207 */
[----:B------:R-:W-:-:S03]  /*08c0*/  IADD3 R15, P0, PT, RZ, -R6, RZ ;  /* 0x80000006ff0f7210 */ /* 0x000fc60007f1e0ff */
[----:B------:R-:W-:Y:S02]  /*08d0*/  IMAD R7, R11, R0, R7 ;  /* 0x000000000b077224 */ /* 0x000fe400078e0207 */
[----:B------:R-:W-:-:S03]  /*08e0*/  IMAD.HI.U32 R12, R13, R15, RZ ;  /* 0x0000000f0d0c7227 */ /* 0x000fc600078e00ff */
[----:B------:R-:W-:Y:S01]  /*08f0*/  IADD3.X R6, PT, PT, RZ, ~R7, RZ, P0, !PT ;  /* 0x80000007ff067210 */ /* 0x000fe200007fe4ff */
[----:B------:R-:W-:-:S04]  /*0900*/  HFMA2 R7, -RZ, RZ, 0, 0 ;  /* 0x00000000ff077431 */ /* 0x000fc800000001ff */
[----:B------:R-:W-:-:S04]  /*0910*/  IMAD.WIDE.U32 R12, P0, R13, R6, R12 ;  /* 0x000000060d0c7225 */ /* 0x000fc8000780000c */
[C---:B------:R-:W-:Y:S02]  /*0920*/  IMAD R14, R11.reuse, R6, RZ ;  /* 0x000000060b0e7224 */ /* 0x040fe400078e02ff */
[----:B------:R-:W-:-:S04]  /*0930*/  IMAD.HI.U32 R13, P1, R11, R15, R12 ;  /* 0x0000000f0b0d7227 */ /* 0x000fc8000782000c */
[----:B------:R-:W-:Y:S01]  /*0940*/  IMAD.HI.U32 R6, R11, R6, RZ ;  /* 0x000000060b067227 */ /* 0x000fe200078e00ff */
[----:B------:R-:W-:-:S03]  /*0950*/  IADD3 R13, P2, PT, R14, R13, RZ ;  /* 0x0000000d0e0d7210 */ /* 0x000fc60007f5e0ff */
[----:B------:R-:W-:Y:S02]  /*0960*/  IMAD.X R11, R6, 0x1, R11, P0 ;  /* 0x00000001060b7824 */ /* 0x000fe400000e060b */
[----:B------:R-:W-:-:S03]  /*0970*/  IMAD.HI.U32 R6, R13, R8, RZ ;  /* 0x000000080d067227 */ /* 0x000fc600078e00ff */
[----:B------:R-:W-:Y:S01]  /*0980*/  IADD3.X R11, PT, PT, RZ, RZ, R11, P2, P1 ;  /* 0x000000ffff0b7210 */ /* 0x000fe200017e240b */
[----:B------:R-:W-:-:S04]  /*0990*/  IMAD.WIDE.U32 R6, R13, R9, R6 ;  /* 0x000000090d067225 */ /* 0x000fc800078e0006 */
[C---:B------:R-:W-:Y:S02]  /*09a0*/  IMAD R13, R11.reuse, R9, RZ ;  /* 0x000000090b0d7224 */ /* 0x040fe400078e02ff */
[----:B------:R-:W-:-:S04]  /*09b0*/  IMAD.HI.U32 R6, P0, R11, R8, R6 ;  /* 0x000000080b067227 */ /* 0x000fc80007800006 */
[----:B------:R-:W-:Y:S01]  /*09c0*/  IMAD.HI.U32 R11, R11, R9, RZ ;  /* 0x000000090b0b7227 */ /* 0x000fe200078e00ff */
[----:B------:R-:W-:-:S03]  /*09d0*/  IADD3 R13, P1, PT, R13, R6, RZ ;  /* 0x000000060d0d7210 */ /* 0x000fc60007f3e0ff */
[----:B------:R-:W-:Y:S02]  /*09e0*/  IMAD.X R11, RZ, RZ, R11, P0 ;  /* 0x000000ffff0b7224 */ /* 0x000fe400000e060b */
[----:B------:R-:W-:-:S03]  /*09f0*/  IMAD.WIDE.U32 R6, R13, R0, RZ ;  /* 0x000000000d067225 */ /* 0x000fc600078e00ff */
[----:B------:R-:W-:Y:S01]  /*0a00*/  IADD3.X R11, PT, PT, RZ, R11, RZ, P1, !PT ;  /* 0x0000000bff0b7210 */ /* 0x000fe20000ffe4ff */
[----:B------:R-:W-:Y:S01]  /*0a10*/  IMAD R13, R13, R3, R7 ;  /* 0x000000030d0d7224 */ /* 0x000fe200078e0207 */
[----:B------:R-:W-:-:S03]  /*0a20*/  IADD3 R15, P1, PT, -R6, R8, RZ ;  /* 0x00000008060f7210 */ /* 0x000fc60007f3e1ff */
[-C--:B------:R-:W-:Y:S01]  /*0a30*/  IMAD R6, R11, R0.reuse, R13 ;  /* 0x000000000b067224 */ /* 0x080fe200078e020d */
[----:B------:R-:W-:Y:S02]  /*0a40*/  ISETP.GE.U32.AND P0, PT, R15, R0, PT ;  /* 0x000000000f00720c */ /* 0x000fe40003f06070 */
[----:B------:R-:W-:Y:S01]  /*0a50*/  MOV R11, 0x0 ;  /* 0x00000000000b7802 */ /* 0x000fe20000000f00 */
[----:B------:R-:W-:Y:S01]  /*0a60*/  IMAD.X R8, R9, 0x1, ~R6, P1 ;  /* 0x0000000109087824 */ /* 0x000fe200008e0e06 */
[----:B------:R-:W-:-:S04]  /*0a70*/  IADD3 R7, P1, PT, -R0, R15, RZ ;  /* 0x0000000f00077210 */ /* 0x000fc80007f3e1ff */
[----:B------:R-:W-:Y:S02]  /*0a80*/  ISETP.GE.U32.AND.EX P0, PT, R8, R3, PT, P0 ;  /* 0x000000030800720c */ /* 0x000fe40003f06100 */
[-C--:B------:R-:W-:Y:S02]  /*0a90*/  IADD3.X R6, PT, PT, ~R3, R8.reuse, RZ, P1, !PT ;  /* 0x0000000803067210 */ /* 0x080fe40000ffe5ff */
[----:B------:R-:W-:Y:S02]  /*0aa0*/  SEL R7, R7, R15, P0 ;  /* 0x0000000f07077207 */ /* 0x000fe40000000000 */
[----:B------:R-:W-:Y:S02]  /*0ab0*/  SEL R6, R6, R8, P0 ;  /* 0x0000000806067207 */ /* 0x000fe40000000000 */
[----:B------:R-:W-:Y:S02]  /*0ac0*/  IADD3 R8, P2, PT, -R0, R7, RZ ;  /* 0x0000000700087210 */ /* 0x000fe40007f5e1ff */
[----:B------:R-:W-:-:S02]  /*0ad0*/  ISETP.GE.U32.AND P0, PT, R7, R0, PT ;  /* 0x000000000700720c */ /* 0x000fc40003f06070 */
[----:B------:R-:W-:Y:S01]  /*0ae0*/  ISETP.NE.U32.AND P1, PT, R0, RZ, PT ;  /* 0x000000ff0000720c */ /* 0x000fe20003f25070 */
[C---:B------:R-:W-:Y:S01]  /*0af0*/  IMAD.X R9, R6.reuse, 0x1, ~R3, P2 ;  /* 0x0000000106097824 */ /* 0x040fe200010e0e03 */
[----:B------:R-:W-:Y:S02]  /*0b00*/  ISETP.GE.U32.AND.EX P0, PT, R6, R3, PT, P0 ;  /* 0x000000030600720c */ /* 0x000fe40003f06100 */
[----:B------:R-:W-:Y:S02]  /*0b10*/  ISETP.NE.AND.EX P1, PT, R3, RZ, PT, P1 ;  /* 0x000000ff0300720c */ /* 0x000fe40003f25310 */
[----:B------:R-:W-:Y:S02]  /*0b20*/  SEL R8, R8, R7, P0 ;  /* 0x0000000708087207 */ /* 0x000fe40000000000 */
[----:B------:R-:W-:Y:S02]  /*0b30*/  SEL R9, R9, R6, P0 ;  /* 0x0000000609097207 */ /* 0x000fe40000000000 */
[----:B------:R-:W-:-:S02]  /*0b40*/  SEL R8, R8, 0xffffffff, P1 ;  /* 0xffffffff08087807 */ /* 0x000fc40000800000 */
[----:B------:R-:W-:Y:S01]  /*0b50*/  SEL R9, R9, 0xffffffff, P1 ;  /* 0xffffffff09097807 */ /* 0x000fe20000800000 */
[----:B------:R-:W-:Y:S06]  /*0b60*/  RET.REL.NODEC R10 `(_Z3rsaPiS_S_Pj) ;  /* 0xfffffff40a247950 */ /* 0x000fec0003c3ffff */
.L_x_6:
[----:B------:R-:W-:-:S00]  /*0b70*/  BRA `(.L_x_6) ;  /* 0xfffffffc00fc7947 */ /* 0x000fc0000383ffff */
[----:B------:R-:W-:-:S00]  /*0b80*/  NOP ;  /* 0x0000000000007918 */ /* 0x000fc00000000000 */
[----:B------:R-:W-:-:S00]  /*0b90*/  NOP ;  /* 0x0000000000007918 */ /* 0x000fc00000000000 */
[----:B------:R-:W-:-:S00]  /*0ba0*/  NOP ;  /* 0x0000000000007918 */ /* 0x000fc00000000000 */
[----:B------:R-:W-:-:S00]  /*0bb0*/  NOP ;  /* 0x0000000000007918 */ /* 0x000fc00000000000 */
[----:B------:R-:W-:-:S00]  /*0bc0*/  NOP ;  /* 0x0000000000007918 */ /* 0x000fc00000000000 */
[----:B------:R-:W-:-:S00]  /*0bd0*/  NOP ;  /* 0x0000000000007918 */ /* 0x000fc00000000000 */
[----:B------:R-:W-:-:S00]  /*0be0*/  NOP ;  /* 0x0000000000007918 */ /* 0x000fc00000000000 */
[----:B------:R-:W-:-:S00]  /*0bf0*/  NOP ;  /* 0x0000000000007918 */ /* 0x000fc00000000000 */
.L_x_13:


//--------------------- .text._Z14init_reductioniPii --------------------------
	.section	.text._Z14init_reductioniPii,"ax",@progbits
	.align	128
        .global         _Z14init_reductioniPii
        .type           _Z14init_reductioniPii,@function
        .size           _Z14init_reductioniPii,(.L_x_15 - _Z14init_reductioniPii)
        .other          _Z14init_reductioniPii,@"STO_CUDA_ENTRY STV_DEFAULT"
_Z14init_reductioniPii:
.text._Z14init_reductioniPii:
[----:B------:R-:W-:Y:S01]  /*0000*/  LDC R1, c[0x0][0x37c] ;  /* 0x0000df00ff017b82 */ /* 0x000fe20000000800 */
[----:B------:R-:W0:Y:S07]  /*0010*/  S2R R5, SR_TID.X ;  /* 0x0000000000057919 */ /* 0x000e2e0000002100 */
[----:B------:R-:W0:Y:S01]  /*0020*/  S2UR UR4, SR_CTAID.X ;  /* 0x00000000000479c3 */ /* 0x000e220000002500 */
[----:B------:R-:W1:Y:S07]  /*0030*/  LDCU UR5, c[0x0][0x390] ;  /* 0x00007200ff0577ac */ /* 0x000e6e0008000800 */
[----:B------:R-:W0:Y:S02]  /*0040*/  LDC R0, c[0x0][0x360] ;  /* 0x0000d800ff007b82 */ /* 0x000e240000000800 */
[----:B0-----:R-:W-:-:S05]  /*0050*/  IMAD R5, R0, UR4, R5 ;  /* 0x0000000400057c24 */ /* 0x001fca000f8e0205 */
[----:B-1----:R-:W-:-:S13]  /*0060*/  ISETP.GE.AND P0, PT, R5, UR5, PT ;  /* 0x0000000505007c0c */ /* 0x002fda000bf06270 */
[----:B------:R-:W-:Y:S05]  /*0070*/  @P0 EXIT ;  /* 0x000000000000094d */ /* 0x000fea0003800000 */
[----:B------:R-:W0:Y:S01]  /*0080*/  LDC.64 R2, c[0x0][0x388] ;  /* 0x0000e200ff027b82 */ /* 0x000e220000000a00 */
[----:B------:R-:W1:Y:S07]  /*0090*/  LDCU.64 UR4, c[0x0][0x358] ;  /* 0x00006b00ff0477ac */ /* 0x000e6e0008000a00 */
[----:B------:R-:W1:Y:S01]  /*00a0*/  LDC R7, c[0x0][0x380] ;  /* 0x0000e000ff077b82 */ /* 0x000e620000000800 */
[----:B0-----:R-:W-:-:S05]  /*00b0*/  IMAD.WIDE R2, R5, 0x4, R2 ;  /* 0x0000000405027825 */ /* 0x001fca00078e0202 */
[----:B-1----:R-:W-:Y:S01]  /*00c0*/  STG.E desc[UR4][R2.64], R7 ;  /* 0x0000000702007986 */ /* 0x002fe2000c101904 */
[----:B------:R-:W-:Y:S05]  /*00d0*/  EXIT ;  /* 0x000000000000794d */ /* 0x000fea0003800000 */
.L_x_7:
        /* <DEDUP_REMOVED lines=10> */
.L_x_15:


//--------------------- .text._Z18parallel_reductionPiS_i --------------------------
	.section	.text._Z18parallel_reductionPiS_i,"ax",@progbits
	.align	128
        .global         _Z18parallel_reductionPiS_i
        .type           _Z18parallel_reductionPiS_i,@function
        .size           _Z18parallel_reductionPiS_i,(.L_x_16 - _Z18parallel_reductionPiS_i)
        .other          _Z18parallel_reductionPiS_i,@"STO_CUDA_ENTRY STV_DEFAULT"
_Z18parallel_reductionPiS_i:
.text._Z18parallel_reductionPiS_i:
[----:B------:R-:W-:Y:S01]  /*0000*/  LDC R1, c[0x0][0x37c] ;  /* 0x0000df00ff017b82 */ /* 0x000fe20000000800 */
[----:B------:R-:W0:Y:S01]  /*0010*/  LDCU UR8, c[0x0][0x360] ;  /* 0x00006c00ff0877ac */ /* 0x000e220008000800 */
[----:B------:R-:W1:Y:S01]  /*0020*/  S2R R0, SR_TID.X ;  /* 0x0000000000007919 */ /* 0x000e620000002100 */
[----:B------:R-:W2:Y:S01]  /*0030*/  LDCU.64 UR6, c[0x0][0x358] ;  /* 0x00006b00ff0677ac */ /* 0x000ea20008000a00 */
[----:B0-----:R-:W-:-:S09]  /*0040*/  UISETP.GE.U32.AND UP0, UPT, UR8, 0x2, UPT ;  /* 0x000000020800788c */ /* 0x001fd2000bf06070 */
[----:B--2---:R-:W-:Y:S05]  /*0050*/  BRA.U !UP0, `(.L_x_8) ;  /* 0x00000005080c7547 */ /* 0x004fea000b800000 */
[----:B------:R-:W1:Y:S01]  /*0060*/  LDC.64 R2, c[0x0][0x380] ;  /* 0x0000e000ff027b82 */ /* 0x000e620000000a00 */
[----:B------:R-:W-:-:S07]  /*0070*/  UMOV UR4, 0x1 ;  /* 0x0000000100047882 */ /* 0x000fce0000000000 */
[----:B------:R-:W0:Y:S01]  /*0080*/  LDC R10, c[0x0][0x390] ;  /* 0x0000e400ff0a7b82 */ /* 0x000e220000000800 */
[----:B-1----:R-:W-:-:S07]  /*0090*/  IMAD.WIDE.U32 R2, R0, 0x4, R2 ;  /* 0x0000000400027825 */ /* 0x002fce00078e0002 */
.L_x_11:
[----:B------:R-:W-:Y:S01]  /*00a0*/  IMAD.U32 R7, RZ, RZ, UR4 ;  /* 0x00000004ff077e24 */ /* 0x000fe2000f8e00ff */
[----:B------:R-:W-:Y:S01]  /*00b0*/  USHF.L.U32 UR4, UR4, 0x1, URZ ;  /* 0x0000000104047899 */ /* 0x000fe200080006ff */
[----:B------:R-:W-:Y:S02]  /*00c0*/  BSSY.RECONVERGENT B0, `(.L_x_9) ;  /* 0x0000039000007945 */ /* 0x000fe40003800200 */
[----:B------:R-:W-:Y:S01]  /*00d0*/  IMAD.IADD R4, R0, 0x1, R7 ;  /* 0x0000000100047824 */ /* 0x000fe200078e0207 */
[----:B------:R-:W-:-:S06]  /*00e0*/  UIADD3 UR5, UPT, UPT, UR4, -0x1, URZ ;  /* 0xffffffff04057890 */ /* 0x000fcc000fffe0ff */
[----:B------:R-:W-:-:S04]  /*00f0*/  LOP3.LUT P0, RZ, R0, UR5, RZ, 0xc0, !PT ;  /* 0x0000000500ff7c12 */ /* 0x000fc8000f80c0ff */
[----:B------:R-:W-:-:S13]  /*0100*/  ISETP.GE.U32.OR P0, PT, R4, UR8, P0 ;  /* 0x0000000804007c0c */ /* 0x000fda0008706470 */
[----:B-1----:R-:W-:Y:S05]  /*0110*/  @P0 BRA `(.L_x_10) ;  /* 0x0000000000cc0947 */ /* 0x002fea0003800000 */
[----:B------:R-:W-:Y:S01]  /*0120*/  IMAD.WIDE R6, R7, 0x4, R2 ;  /* 0x0000000407067825 */ /* 0x000fe200078e0202 */
[----:B------:R-:W2:Y:S05]  /*0130*/  LDG.E R13, desc[UR6][R2.64] ;  /* 0x00000006020d7981 */ /* 0x000eaa000c1e1900 */
[----:B------:R-:W3:Y:S01]  /*0140*/  LDG.E R6, desc[UR6][R6.64] ;  /* 0x0000000606067981 */ /* 0x000ee2000c1e1900 */
[----:B0-----:R-:W-:-:S04]  /*0150*/  IABS R4, R10 ;  /* 0x0000000a00047213 */ /* 0x001fc80000000000 */
[----:B------:R-:W0:Y:S08]  /*0160*/  I2F.RP R5, R4 ;  /* 0x0000000400057306 */ /* 0x000e300000209400 */
[----:B0-----:R-:W0:Y:S02]  /*0170*/  MUFU.RCP R5, R5 ;  /* 0x0000000500057308 */ /* 0x001e240000001000 */
[----:B0-----:R-:W-:-:S06]  /*0180*/  VIADD R8, R5, 0xffffffe ;  /* 0x0ffffffe05087836 */ /* 0x001fcc0000000000 */
[----:B------:R0:W1:Y:S02]  /*0190*/  F2I.FTZ.U32.TRUNC.NTZ R9, R8 ;  /* 0x0000000800097305 */ /* 0x000064000021f000 */
[----:B0-----:R-:W-:Y:S01]  /*01a0*/  IMAD.MOV.U32 R8, RZ, RZ, RZ ;  /* 0x000000ffff087224 */ /* 0x001fe200078e00ff */
[----:B-1----:R-:W-:-:S05]  /*01b0*/  IADD3 R11, PT, PT, RZ, -R9, RZ ;  /* 0x80000009ff0b7210 */ /* 0x002fca0007ffe0ff */
[----:B------:R-:W-:-:S04]  /*01c0*/  IMAD R11, R11, R4, RZ ;  /* 0x000000040b0b7224 */ /* 0x000fc800078e02ff */
[----:B------:R-:W-:Y:S01]  /*01d0*/  IMAD.HI.U32 R9, R9, R11, R8 ;  /* 0x0000000b09097227 */ /* 0x000fe200078e0008 */
[----:B--2---:R-:W-:Y:S02]  /*01e0*/  IABS R12, R13 ;  /* 0x0000000d000c7213 */ /* 0x004fe40000000000 */
[----:B---3--:R-:W-:-:S03]  /*01f0*/  IABS R7, R6 ;  /* 0x0000000600077213 */ /* 0x008fc60000000000 */
[----:B------:R-:W-:Y:S01]  /*0200*/  IMAD.MOV.U32 R11, RZ, RZ, R12 ;  /* 0x000000ffff0b7224 */ /* 0x000fe200078e000c */
[----:B------:R-:W-:-:S03]  /*0210*/  MOV R12, R7 ;  /* 0x00000007000c7202 */ /* 0x000fc60000000f00 */
[----:B------:R-:W-:-:S04]  /*0220*/  IMAD.HI.U32 R5, R9, R11, RZ ;  /* 0x0000000b09057227 */ /* 0x000fc800078e00ff */
[----:B------:R-:W-:-:S04]  /*0230*/  IMAD.HI.U32 R7, R9, R12, RZ ;  /* 0x0000000c09077227 */ /* 0x000fc800078e00ff */
[----:B------:R-:W-:Y:S02]  /*0240*/  IMAD.MOV R7, RZ, RZ, -R7 ;  /* 0x000000ffff077224 */ /* 0x000fe400078e0a07 */
[----:B------:R-:W-:Y:S02]  /*0250*/  IMAD.MOV R5, RZ, RZ, -R5 ;  /* 0x000000ffff057224 */ /* 0x000fe400078e0a05 */
[C---:B------:R-:W-:Y:S02]  /*0260*/  IMAD R7, R4.reuse, R7, R12 ;  /* 0x0000000704077224 */ /* 0x040fe400078e020c */
[----:B------:R-:W-:-:S03]  /*0270*/  IMAD R5, R4, R5, R11 ;  /* 0x0000000504057224 */ /* 0x000fc600078e020b */
[C---:B------:R-:W-:Y:S02]  /*0280*/  ISETP.GT.U32.AND P1, PT, R4.reuse, R7, PT ;  /* 0x000000070400720c */ /* 0x040fe40003f24070 */
[----:B------:R-:W-:-:S11]  /*0290*/  ISETP.GT.U32.AND P0, PT, R4, R5, PT ;  /* 0x000000050400720c */ /* 0x000fd60003f04070 */
[----:B------:R-:W-:Y:S01]  /*02a0*/  @!P1 IMAD.IADD R7, R7, 0x1, -R4 ;  /* 0x0000000107079824 */ /* 0x000fe200078e0a04 */
[----:B------:R-:W-:Y:S02]  /*02b0*/  ISETP.GE.AND P1, PT, R6, RZ, PT ;  /* 0x000000ff0600720c */ /* 0x000fe40003f26270 */
[----:B------:R-:W-:Y:S02]  /*02c0*/  @!P0 IADD3 R5, PT, PT, R5, -R4, RZ ;  /* 0x8000000405058210 */ /* 0x000fe40007ffe0ff */
[C---:B------:R-:W-:Y:S02]  /*02d0*/  ISETP.GT.U32.AND P3, PT, R4.reuse, R7, PT ;  /* 0x000000070400720c */ /* 0x040fe40003f64070 */
[----:B------:R-:W-:Y:S02]  /*02e0*/  ISETP.GT.U32.AND P2, PT, R4, R5, PT ;  /* 0x000000050400720c */ /* 0x000fe40003f44070 */
[----:B------:R-:W-:Y:S02]  /*02f0*/  ISETP.GE.AND P0, PT, R13, RZ, PT ;  /* 0x000000ff0d00720c */ /* 0x000fe40003f06270 */
[----:B------:R-:W-:-:S07]  /*0300*/  LOP3.LUT R6, RZ, R10, RZ, 0x33, !PT ;  /* 0x0000000aff067212 */ /* 0x000fce00078e33ff */
[----:B------:R-:W-:Y:S02]  /*0310*/  @!P3 IADD3 R7, PT, PT, R7, -R4, RZ ;  /* 0x800000040707b210 */ /* 0x000fe40007ffe0ff */
[----:B------:R-:W-:Y:S01]  /*0320*/  @!P2 IMAD.IADD R5, R5, 0x1, -R4 ;  /* 0x000000010505a824 */ /* 0x000fe200078e0a04 */
[----:B------:R-:W-:Y:S02]  /*0330*/  ISETP.NE.AND P2, PT, R10, RZ, PT ;  /* 0x000000ff0a00720c */ /* 0x000fe40003f45270 */
[----:B------:R-:W-:Y:S02]  /*0340*/  @!P1 IMAD.MOV R7, RZ, RZ, -R7 ;  /* 0x000000ffff079224 */ /* 0x000fe400078e0a07 */
[----:B------:R-:W-:-:S03]  /*0350*/  @!P0 IMAD.MOV R5, RZ, RZ, -R5 ;  /* 0x000000ffff058224 */ /* 0x000fc600078e0a05 */
[C---:B------:R-:W-:Y:S02]  /*0360*/  SEL R7, R6.reuse, R7, !P2 ;  /* 0x0000000706077207 */ /* 0x040fe40005000000 */
[----:B------:R-:W-:-:S05]  /*0370*/  SEL R8, R6, R5, !P2 ;  /* 0x0000000506087207 */ /* 0x000fca0005000000 */
[----:B------:R-:W-:-:S05]  /*0380*/  IMAD R7, R8, R7, RZ ;  /* 0x0000000708077224 */ /* 0x000fca00078e02ff */
[----:B------:R-:W-:Y:S02]  /*0390*/  IABS R5, R7 ;  /* 0x0000000700057213 */ /* 0x000fe40000000000 */
[----:B------:R-:W-:-:S03]  /*03a0*/  ISETP.GE.AND P1, PT, R7, RZ, PT ;  /* 0x000000ff0700720c */ /* 0x000fc60003f26270 */
[----:B------:R-:W-:-:S05]  /*03b0*/  IMAD.HI.U32 R9, R9, R5, RZ ;  /* 0x0000000509097227 */ /* 0x000fca00078e00ff */
[----:B------:R-:W-:-:S05]  /*03c0*/  IADD3 R9, PT, PT, -R9, RZ, RZ ;  /* 0x000000ff09097210 */ /* 0x000fca0007ffe1ff */
[----:B------:R-:W-:-:S05]  /*03d0*/  IMAD R5, R4, R9, R5 ;  /* 0x0000000904057224 */ /* 0x000fca00078e0205 */
[----:B------:R-:W-:-:S13]  /*03e0*/  ISETP.GT.U32.AND P0, PT, R4, R5, PT ;  /* 0x000000050400720c */ /* 0x000fda0003f04070 */
[----:B------:R-:W-:-:S05]  /*03f0*/  @!P0 IMAD.IADD R5, R5, 0x1, -R4 ;  /* 0x0000000105058824 */ /* 0x000fca00078e0a04 */
[----:B------:R-:W-:-:S13]  /*0400*/  ISETP.GT.U32.AND P0, PT, R4, R5, PT ;  /* 0x000000050400720c */ /* 0x000fda0003f04070 */
[----:B------:R-:W-:-:S05]  /*0410*/  @!P0 IMAD.IADD R5, R5, 0x1, -R4 ;  /* 0x0000000105058824 */ /* 0x000fca00078e0a04 */
[----:B------:R-:W-:-:S04]  /*0420*/  @!P1 IADD3 R5, PT, PT, -R5, RZ, RZ ;  /* 0x000000ff05059210 */ /* 0x000fc80007ffe1ff */
[----:B------:R-:W-:-:S05]  /*0430*/  SEL R5, R6, R5, !P2 ;  /* 0x0000000506057207 */ /* 0x000fca0005000000 */
[----:B------:R1:W-:Y:S02]  /*0440*/  STG.E desc[UR6][R2.64], R5 ;  /* 0x0000000502007986 */ /* 0x0003e4000c101906 */
.L_x_10:
[----:B------:R-:W-:Y:S05]  /*0450*/  BSYNC.RECONVERGENT B0 ;  /* 0x0000000000007941 */ /* 0x000fea0003800200 */
.L_x_9:
[----:B------:R-:W-:Y:S01]  /*0460*/  BAR.SYNC.DEFER_BLOCKING 0x0 ;  /* 0x0000000000007b1d */ /* 0x000fe20000010000 */
[----:B------:R-:W-:-:S09]  /*0470*/  UISETP.GE.U32.AND UP0, UPT, UR4, UR8, UPT ;  /* 0x000000080400728c */ /* 0x000fd2000bf06070 */
[----:B------:R-:W-:Y:S05]  /*0480*/  BRA.U !UP0, `(.L_x_11) ;  /* 0xfffffffd08047547 */ /* 0x000fea000b83ffff */
.L_x_8:
[----:B-1----:R-:W-:-:S13]  /*0490*/  ISETP.NE.AND P0, PT, R0, RZ, PT ;  /* 0x000000ff0000720c */ /* 0x002fda0003f05270 */
[----:B------:R-:W-:Y:S05]  /*04a0*/  @P0 EXIT ;  /* 0x000000000000094d */ /* 0x000fea0003800000 */
[----:B------:R-:W1:Y:S01]  /*04b0*/  LDC.64 R2, c[0x0][0x380] ;  /* 0x0000e000ff027b82 */ /* 0x000e620000000a00 */
[----:B------:R-:W2:Y:S07]  /*04c0*/  S2R R7, SR_CTAID.X ;  /* 0x0000000000077919 */ /* 0x000eae0000002500 */
[----:B------:R-:W2:Y:S01]  /*04d0*/  LDC.64 R4, c[0x0][0x388] ;  /* 0x0000e200ff047b82 */ /* 0x000ea20000000a00 */
[----:B-1----:R-:W3:Y:S01]  /*04e0*/  LDG.E R3, desc[UR6][R2.64] ;  /* 0x0000000602037981 */ /* 0x002ee2000c1e1900 */
[----:B--2---:R-:W-:-:S05]  /*04f0*/  IMAD.WIDE.U32 R4, R7, 0x4, R4 ;  /* 0x0000000407047825 */ /* 0x004fca00078e0004 */
[----:B---3--:R-:W-:Y:S01]  /*0500*/  STG.E desc[UR6][R4.64], R3 ;  /* 0x0000000304007986 */ /* 0x008fe2000c101906 */
[----:B------:R-:W-:Y:S05]  /*0510*/  EXIT ;  /* 0x000000000000794d */ /* 0x000fea0003800000 */
.L_x_12:
        /* <DEDUP_REMOVED lines=14> */
.L_x_16:


//--------------------- .nv.shared.reserved.0     --------------------------
	.section	.nv.shared.reserved.0,"aw",@nobits
	.weak		__nv_reservedSMEM_offset_0_alias
	.size		__nv_reservedSMEM_offset_0_alias, 0, 64
	.other		__nv_reservedSMEM_offset_0_alias,@"STO_CUDA_RESERVED_SHARED STV_DEFAULT"
__nv_reservedSMEM_offset_0_alias:
	.zero		0
	.zero		64


//--------------------- .nv.constant0._Z3rsaPiS_S_Pj --------------------------
	.section	.nv.constant0._Z3rsaPiS_S_Pj,"a",@progbits
	.sectionflags	@""
	.align	4
.nv.constant0._Z3rsaPiS_S_Pj:
	.zero		928


//--------------------- .nv.constant0._Z14init_reductioniPii --------------------------
	.section	.nv.constant0._Z14init_reductioniPii,"a",@progbits
	.sectionflags	@""
	.align	4
.nv.constant0._Z14init_reductioniPii:
	.zero		916


//--------------------- .nv.constant0._Z18parallel_reductionPiS_i --------------------------
	.section	.nv.constant0._Z18parallel_reductionPiS_i,"a",@progbits
	.sectionflags	@""
	.align	4
.nv.constant0._Z18parallel_reductionPiS_i:
	.zero		916


//--------------------- SYMBOLS --------------------------

	.type		.nv.reservedSmem.offset0,@object
	.size		.nv.reservedSmem.offset0,0x4
